//
// Generated by NVIDIA NVVM Compiler
//
// Compiler Build ID: CL-36424714
// Cuda compilation tools, release 13.0, V13.0.88
// Based on NVVM 20.0.0
//

.version 9.0
.target sm_100
.address_size 64

	// .globl	_Z16covarianceHelperPdS_dS_di

.visible .entry _Z16covarianceHelperPdS_dS_di(
	.param .u64 .ptr .align 1 _Z16covarianceHelperPdS_dS_di_param_0,
	.param .u64 .ptr .align 1 _Z16covarianceHelperPdS_dS_di_param_1,
	.param .f64 _Z16covarianceHelperPdS_dS_di_param_2,
	.param .u64 .ptr .align 1 _Z16covarianceHelperPdS_dS_di_param_3,
	.param .f64 _Z16covarianceHelperPdS_dS_di_param_4,
	.param .u32 _Z16covarianceHelperPdS_dS_di_param_5
)
{
	.reg .b32 	%r<5>;
	.reg .b64 	%rd<11>;
	.reg .b64 	%fd<10>;

	ld.param.u64 	%rd1, [_Z16covarianceHelperPdS_dS_di_param_0];
	ld.param.u64 	%rd2, [_Z16covarianceHelperPdS_dS_di_param_1];
	ld.param.f64 	%fd1, [_Z16covarianceHelperPdS_dS_di_param_2];
	ld.param.u64 	%rd3, [_Z16covarianceHelperPdS_dS_di_param_3];
	ld.param.f64 	%fd2, [_Z16covarianceHelperPdS_dS_di_param_4];
	ld.param.u32 	%r1, [_Z16covarianceHelperPdS_dS_di_param_5];
	cvta.to.global.u64 	%rd4, %rd1;
	cvta.to.global.u64 	%rd5, %rd3;
	cvta.to.global.u64 	%rd6, %rd2;
	mov.u32 	%r2, %tid.x;
	mov.u32 	%r3, %tid.y;
	mad.lo.s32 	%r4, %r1, %r3, %r2;
	mul.wide.s32 	%rd7, %r4, 8;
	add.s64 	%rd8, %rd6, %rd7;
	ld.global.f64 	%fd3, [%rd8];
	sub.f64 	%fd4, %fd3, %fd1;
	add.s64 	%rd9, %rd5, %rd7;
	ld.global.f64 	%fd5, [%rd9];
	sub.f64 	%fd6, %fd5, %fd2;
	mul.f64 	%fd7, %fd4, %fd6;
	cvt.rn.f64.s32 	%fd8, %r1;
	div.rn.f64 	%fd9, %fd7, %fd8;
	add.s64 	%rd10, %rd4, %rd7;
	st.global.f64 	[%rd10], %fd9;
	ret;

}


// ===== COMPILED SASS (sm_100) =====

	.target	sm_100

	.elftype	@"ET_EXEC"


//--------------------- .note.nv.tkinfo           --------------------------
	.section	.note.nv.tkinfo,"",@"SHT_NOTE"
	.sectionflags	@"SHF_NOTE_NV_TKINFO"
	.tkinfo
        /*0018*/ 	.word	0x00000002
        /*0030*/ 	.string	""
        /*0030*/ 	.string	"ptxas"
        /*0030*/ 	.string	"Cuda compilation tools, release 13.0, V13.0.88"
        /*0030*/ 	.string	"Build cuda_13.0.r13.0/compiler.36424714_0"
        /*0030*/ 	.string	"-arch sm_100 -m 64 "



//--------------------- .note.nv.cuinfo           --------------------------
	.section	.note.nv.cuinfo,"",@"SHT_NOTE"
	.sectionflags	@"SHF_NOTE_NV_CUINFO"
        /*0018*/ 	.short	0x0002
        /*001a*/ 	.short	0x0064
        /*001c*/ 	.short	0x0082
	.zero		2


//--------------------- .nv.info                  --------------------------
	.section	.nv.info,"",@"SHT_CUDA_INFO"
	.align	4


	//----- nvinfo : EIATTR_REGCOUNT
	.align		4
        /*0000*/ 	.byte	0x04, 0x2f
        /*0002*/ 	.short	(.L_1 - .L_0)
	.align		4
.L_0:
        /*0004*/ 	.word	index@(_Z16covarianceHelperPdS_dS_di)
        /*0008*/ 	.word	0x00000019


	//----- nvinfo : EIATTR_FRAME_SIZE
	.align		4
.L_1:
        /*000c*/ 	.byte	0x04, 0x11
        /*000e*/ 	.short	(.L_3 - .L_2)
	.align		4
.L_2:
        /*0010*/ 	.word	index@($__internal_0_$__cuda_sm20_div_rn_f64_full)
        /*0014*/ 	.word	0x00000000


	//----- nvinfo : EIATTR_FRAME_SIZE
	.align		4
.L_3:
        /*0018*/ 	.byte	0x04, 0x11
        /*001a*/ 	.short	(.L_5 - .L_4)
	.align		4
.L_4:
        /*001c*/ 	.word	index@(_Z16covarianceHelperPdS_dS_di)
        /*0020*/ 	.word	0x00000000


	//----- nvinfo : EIATTR_MIN_STACK_SIZE
	.align		4
.L_5:
        /*0024*/ 	.byte	0x04, 0x12
        /*0026*/ 	.short	(.L_7 - .L_6)
	.align		4
.L_6:
        /*0028*/ 	.word	index@(_Z16covarianceHelperPdS_dS_di)
        /*002c*/ 	.word	0x00000000
.L_7:


//--------------------- .nv.compat                --------------------------
	.section	.nv.compat,"",@"SHT_CUDA_COMPAT_INFO"
	.align	4
        /*0000*/ 	.byte	0x02, 0x09, 0x00, 0x00, 0x02, 0x02, 0x01, 0x00, 0x02, 0x05, 0x05, 0x00, 0x03, 0x07, 0x01, 0x01
        /*0010*/ 	.byte	0x02, 0x03, 0x00, 0x00, 0x02, 0x06, 0x01, 0x00, 0x04, 0x0b, 0x08, 0x00, 0x01, 0x00, 0x00, 0x00
        /*0020*/ 	.byte	0x00, 0x00, 0x00, 0x00


//--------------------- .nv.info._Z16covarianceHelperPdS_dS_di --------------------------
	.section	.nv.info._Z16covarianceHelperPdS_dS_di,"",@"SHT_CUDA_INFO"
	.sectionflags	@""
	.align	4


	//----- nvinfo : EIATTR_CUDA_API_VERSION
	.align		4
        /*0000*/ 	.byte	0x04, 0x37
        /*0002*/ 	.short	(.L_9 - .L_8)
.L_8:
        /*0004*/ 	.word	0x00000082


	//----- nvinfo : EIATTR_KPARAM_INFO
	.align		4
.L_9:
        /*0008*/ 	.byte	0x04, 0x17
        /*000a*/ 	.short	(.L_11 - .L_10)
.L_10:
        /*000c*/ 	.word	0x00000000
        /*0010*/ 	.short	0x0005
        /*0012*/ 	.short	0x0028
        /*0014*/ 	.byte	0x00, 0xf0, 0x11, 0x00


	//----- nvinfo : EIATTR_KPARAM_INFO
	.align		4
.L_11:
        /*0018*/ 	.byte	0x04, 0x17
        /*001a*/ 	.short	(.L_13 - .L_12)
.L_12:
        /*001c*/ 	.word	0x00000000
        /*0020*/ 	.short	0x0004
        /*0022*/ 	.short	0x0020
        /*0024*/ 	.byte	0x00, 0xf0, 0x21, 0x00


	//----- nvinfo : EIATTR_KPARAM_INFO
	.align		4
.L_13:
        /*0028*/ 	.byte	0x04, 0x17
        /*002a*/ 	.short	(.L_15 - .L_14)
.L_14:
        /*002c*/ 	.word	0x00000000
        /*0030*/ 	.short	0x0003
        /*0032*/ 	.short	0x0018
        /*0034*/ 	.byte	0x00, 0xf5, 0x21, 0x00


	//----- nvinfo : EIATTR_KPARAM_INFO
	.align		4
.L_15:
        /*0038*/ 	.byte	0x04, 0x17
        /*003a*/ 	.short	(.L_17 - .L_16)
.L_16:
        /*003c*/ 	.word	0x00000000
        /*0040*/ 	.short	0x0002
        /*0042*/ 	.short	0x0010
        /*0044*/ 	.byte	0x00, 0xf0, 0x21, 0x00


	//----- nvinfo : EIATTR_KPARAM_INFO
	.align		4
.L_17:
        /*0048*/ 	.byte	0x04, 0x17
        /*004a*/ 	.short	(.L_19 - .L_18)
.L_18:
        /*004c*/ 	.word	0x00000000
        /*0050*/ 	.short	0x0001
        /*0052*/ 	.short	0x0008
        /*0054*/ 	.byte	0x00, 0xf5, 0x21, 0x00


	//----- nvinfo : EIATTR_KPARAM_INFO
	.align		4
.L_19:
        /*0058*/ 	.byte	0x04, 0x17
        /*005a*/ 	.short	(.L_21 - .L_20)
.L_20:
        /*005c*/ 	.word	0x00000000
        /*0060*/ 	.short	0x0000
        /*0062*/ 	.short	0x0000
        /*0064*/ 	.byte	0x00, 0xf5, 0x21, 0x00


	//----- nvinfo : EIATTR_SPARSE_MMA_MASK
	.align		4
.L_21:
        /*0068*/ 	.byte	0x03, 0x50
        /*006a*/ 	.short	0x0000


	//----- nvinfo : EIATTR_MAXREG_COUNT
	.align		4
        /*006c*/ 	.byte	0x03, 0x1b
        /*006e*/ 	.short	0x00ff


	//----- nvinfo : EIATTR_MERCURY_ISA_VERSION
	.align		4
        /*0070*/ 	.byte	0x03, 0x5f
        /*0072*/ 	.short	0x0101


	//----- nvinfo : EIATTR_VRC_CTA_INIT_COUNT
	.align		4
        /*0074*/ 	.byte	0x02, 0x4a
	.zero		1
	.zero		1


	//----- nvinfo : EIATTR_EXIT_INSTR_OFFSETS
	.align		4
        /*0078*/ 	.byte	0x04, 0x1c
        /*007a*/ 	.short	(.L_23 - .L_22)


	//   ....[0]....
.L_22:
        /*007c*/ 	.word	0x00000270


	//----- nvinfo : EIATTR_CRS_STACK_SIZE
	.align		4
.L_23:
        /*0080*/ 	.byte	0x04, 0x1e
        /*0082*/ 	.short	(.L_25 - .L_24)
.L_24:
        /*0084*/ 	.word	0x00000000


	//----- nvinfo : EIATTR_CBANK_PARAM_SIZE
	.align		4
.L_25:
        /*0088*/ 	.byte	0x03, 0x19
        /*008a*/ 	.short	0x002c


	//----- nvinfo : EIATTR_PARAM_CBANK
	.align		4
        /*008c*/ 	.byte	0x04, 0x0a
        /*008e*/ 	.short	(.L_27 - .L_26)
	.align		4
.L_26:
        /*0090*/ 	.word	index@(.nv.constant0._Z16covarianceHelperPdS_dS_di)
        /*0094*/ 	.short	0x0380
        /*0096*/ 	.short	0x002c


	//----- nvinfo : EIATTR_SW_WAR
	.align		4
.L_27:
        /*0098*/ 	.byte	0x04, 0x36
        /*009a*/ 	.short	(.L_29 - .L_28)
.L_28:
        /*009c*/ 	.word	0x00000008
.L_29:


//--------------------- .nv.callgraph             --------------------------
	.section	.nv.callgraph,"",@"SHT_CUDA_CALLGRAPH"
	.align	4
	.sectionentsize	8
	.align		4
        /*0000*/ 	.word	0x00000000
	.align		4
        /*0004*/ 	.word	0xffffffff
	.align		4
        /*0008*/ 	.word	0x00000000
	.align		4
        /*000c*/ 	.word	0xfffffffe
	.align		4
        /*0010*/ 	.word	0x00000000
	.align		4
        /*0014*/ 	.word	0xfffffffd
	.align		4
        /*0018*/ 	.word	0x00000000
	.align		4
        /*001c*/ 	.word	0xfffffffc


//--------------------- .text._Z16covarianceHelperPdS_dS_di --------------------------
	.section	.text._Z16covarianceHelperPdS_dS_di,"ax",@progbits
	.align	128
        .global         _Z16covarianceHelperPdS_dS_di
        .type           _Z16covarianceHelperPdS_dS_di,@function
        .size           _Z16covarianceHelperPdS_dS_di,(.L_x_8 - _Z16covarianceHelperPdS_dS_di)
        .other          _Z16covarianceHelperPdS_dS_di,@"STO_CUDA_ENTRY STV_DEFAULT"
_Z16covarianceHelperPdS_dS_di:
.text._Z16covarianceHelperPdS_dS_di:
[----:B------:R-:W-:Y:S01]  /*0000*/  LDC R1, c[0x0][0x37c] ;  /* 0x0000df00ff017b82 */ /* 0x000fe20000000800 */
[----:B------:R-:W0:Y:S07]  /*0010*/  S2R R0, SR_TID.X ;  /* 0x0000000000007919 */ /* 0x000e2e0000002100 */
[----:B------:R-:W1:Y:S01]  /*0020*/  LDC.64 R2, c[0x0][0x388] ;  /* 0x0000e200ff027b82 */ /* 0x000e620000000a00 */
[----:B------:R-:W0:Y:S01]  /*0030*/  LDCU UR6, c[0x0][0x3a8] ;  /* 0x00007500ff0677ac */ /* 0x000e220008000800 */
[----:B------:R-:W0:Y:S01]  /*0040*/  S2R R5, SR_TID.Y ;  /* 0x0000000000057919 */ /* 0x000e220000002200 */
[----:B------:R-:W2:Y:S05]  /*0050*/  LDCU.64 UR4, c[0x0][0x358] ;  /* 0x00006b00ff0477ac */ /* 0x000eaa0008000a00 */
[----:B------:R-:W3:Y:S08]  /*0060*/  LDC.64 R8, c[0x0][0x398] ;  /* 0x0000e600ff087b82 */ /* 0x000ef00000000a00 */
[----:B------:R-:W4:Y:S01]  /*0070*/  LDC.64 R12, c[0x0][0x390] ;  /* 0x0000e400ff0c7b82 */ /* 0x000f220000000a00 */
[----:B0-----:R-:W-:-:S04]  /*0080*/  IMAD R0, R5, UR6, R0 ;  /* 0x0000000605007c24 */ /* 0x001fc8000f8e0200 */
[----:B-1----:R-:W-:-:S04]  /*0090*/  IMAD.WIDE R2, R0, 0x8, R2 ;  /* 0x0000000800027825 */ /* 0x002fc800078e0202 */
[----:B---3--:R-:W-:Y:S02]  /*00a0*/  IMAD.WIDE R8, R0, 0x8, R8 ;  /* 0x0000000800087825 */ /* 0x008fe400078e0208 */
[----:B--2---:R-:W4:Y:S04]  /*00b0*/  LDG.E.64 R2, desc[UR4][R2.64] ;  /* 0x0000000402027981 */ /* 0x004f28000c1e1b00 */
[----:B------:R-:W2:Y:S01]  /*00c0*/  LDG.E.64 R8, desc[UR4][R8.64] ;  /* 0x0000000408087981 */ /* 0x000ea2000c1e1b00 */
[----:B------:R-:W0:Y:S01]  /*00d0*/  I2F.F64 R4, UR6 ;  /* 0x0000000600047d12 */ /* 0x000e220008201c00 */
[----:B------:R-:W-:Y:S01]  /*00e0*/  IMAD.MOV.U32 R6, RZ, RZ, 0x1 ;  /* 0x00000001ff067424 */ /* 0x000fe200078e00ff */
[----:B------:R-:W2:Y:S01]  /*00f0*/  LDCU.64 UR6, c[0x0][0x3a0] ;  /* 0x00007400ff0677ac */ /* 0x000ea20008000a00 */
[----:B------:R-:W-:Y:S05]  /*0100*/  BSSY.RECONVERGENT B0, `(.L_x_0) ;  /* 0x0000013000007945 */ /* 0x000fea0003800200 */
[----:B0-----:R-:W0:Y:S02]  /*0110*/  MUFU.RCP64H R7, R5 ;  /* 0x0000000500077308 */ /* 0x001e240000001800 */
[----:B0-----:R-:W-:-:S08]  /*0120*/  DFMA R10, -R4, R6, 1 ;  /* 0x3ff00000040a742b */ /* 0x001fd00000000106 */
[----:B------:R-:W-:-:S08]  /*0130*/  DFMA R10, R10, R10, R10 ;  /* 0x0000000a0a0a722b */ /* 0x000fd0000000000a */
[----:B------:R-:W-:Y:S02]  /*0140*/  DFMA R10, R6, R10, R6 ;  /* 0x0000000a060a722b */ /* 0x000fe40000000006 */
[----:B----4-:R-:W-:Y:S02]  /*0150*/  DADD R6, R2, -R12 ;  /* 0x0000000002067229 */ /* 0x010fe4000000080c */
[----:B--2---:R-:W-:-:S04]  /*0160*/  DADD R2, R8, -UR6 ;  /* 0x8000000608027e29 */ /* 0x004fc80008000000 */
[----:B------:R-:W-:-:S04]  /*0170*/  DFMA R8, -R4, R10, 1 ;  /* 0x3ff000000408742b */ /* 0x000fc8000000010a */
[----:B------:R-:W-:-:S04]  /*0180*/  DMUL R6, R6, R2 ;  /* 0x0000000206067228 */ /* 0x000fc80000000000 */
[----:B------:R-:W-:-:S08]  /*0190*/  DFMA R8, R10, R8, R10 ;  /* 0x000000080a08722b */ /* 0x000fd0000000000a */
[----:B------:R-:W-:Y:S01]  /*01a0*/  DMUL R2, R6, R8 ;  /* 0x0000000806027228 */ /* 0x000fe20000000000 */
[----:B------:R-:W-:-:S07]  /*01b0*/  FSETP.GEU.AND P1, PT, |R7|, 6.5827683646048100446e-37, PT ;  /* 0x036000000700780b */ /* 0x000fce0003f2e200 */
[----:B------:R-:W-:-:S08]  /*01c0*/  DFMA R10, -R4, R2, R6 ;  /* 0x00000002040a722b */ /* 0x000fd00000000106 */
[----:B------:R-:W-:-:S10]  /*01d0*/  DFMA R2, R8, R10, R2 ;  /* 0x0000000a0802722b */ /* 0x000fd40000000002 */
[----:B------:R-:W-:-:S05]  /*01e0*/  FFMA R8, RZ, R5, R3 ;  /* 0x00000005ff087223 */ /* 0x000fca0000000003 */
[----:B------:R-:W-:-:S13]  /*01f0*/  FSETP.GT.AND P0, PT, |R8|, 1.469367938527859385e-39, PT ;  /* 0x001000000800780b */ /* 0x000fda0003f04200 */
[----:B------:R-:W-:Y:S05]  /*0200*/  @P0 BRA P1, `(.L_x_1) ;  /* 0x0000000000080947 */ /* 0x000fea0000800000 */
[----:B------:R-:W-:-:S07]  /*0210*/  MOV R10, 0x230 ;  /* 0x00000230000a7802 */ /* 0x000fce0000000f00 */
[----:B------:R-:W-:Y:S05]  /*0220*/  CALL.REL.NOINC `($__internal_0_$__cuda_sm20_div_rn_f64_full) ;  /* 0x0000000000147944 */ /* 0x000fea0003c00000 */
.L_x_1:
[----:B------:R-:W-:Y:S05]  /*0230*/  BSYNC.RECONVERGENT B0 ;  /* 0x0000000000007941 */ /* 0x000fea0003800200 */
.L_x_0:
[----:B------:R-:W0:Y:S02]  /*0240*/  LDC.64 R4, c[0x0][0x380] ;  /* 0x0000e000ff047b82 */ /* 0x000e240000000a00 */
[----:B0-----:R-:W-:-:S05]  /*0250*/  IMAD.WIDE R4, R0, 0x8, R4 ;  /* 0x0000000800047825 */ /* 0x001fca00078e0204 */
[----:B------:R-:W-:Y:S01]  /*0260*/  STG.E.64 desc[UR4][R4.64], R2 ;  /* 0x0000000204007986 */ /* 0x000fe2000c101b04 */
[----:B------:R-:W-:Y:S05]  /*0270*/  EXIT ;  /* 0x000000000000794d */ /* 0x000fea0003800000 */
        .weak           $__internal_0_$__cuda_sm20_div_rn_f64_full
        .type           $__internal_0_$__cuda_sm20_div_rn_f64_full,@function
        .size           $__internal_0_$__cuda_sm20_div_rn_f64_full,(.L_x_8 - $__internal_0_$__cuda_sm20_div_rn_f64_full)
$__internal_0_$__cuda_sm20_div_rn_f64_full:
[C---:B------:R-:W-:Y:S01]  /*0280*/  FSETP.GEU.AND P0, PT, |R5|.reuse, 1.469367938527859385e-39, PT ;  /* 0x001000000500780b */ /* 0x040fe20003f0e200 */
[----:B------:R-:W-:Y:S01]  /*0290*/  IMAD.MOV.U32 R16, RZ, RZ, 0x1 ;  /* 0x00000001ff107424 */ /* 0x000fe200078e00ff */
[----:B------:R-:W-:Y:S01]  /*02a0*/  LOP3.LUT R2, R5, 0x800fffff, RZ, 0xc0, !PT ;  /* 0x800fffff05027812 */ /* 0x000fe200078ec0ff */
[----:B------:R-:W-:Y:S01]  /*02b0*/  BSSY.RECONVERGENT B1, `(.L_x_2) ;  /* 0x0000055000017945 */ /* 0x000fe20003800200 */
[C---:B------:R-:W-:Y:S02]  /*02c0*/  FSETP.GEU.AND P2, PT, |R7|.reuse, 1.469367938527859385e-39, PT ;  /* 0x001000000700780b */ /* 0x040fe40003f4e200 */
[----:B------:R-:W-:Y:S01]  /*02d0*/  LOP3.LUT R3, R2, 0x3ff00000, RZ, 0xfc, !PT ;  /* 0x3ff0000002037812 */ /* 0x000fe200078efcff */
[----:B------:R-:W-:Y:S01]  /*02e0*/  IMAD.MOV.U32 R2, RZ, RZ, R4 ;  /* 0x000000ffff027224 */ /* 0x000fe200078e0004 */
[----:B------:R-:W-:Y:S02]  /*02f0*/  LOP3.LUT R11, R7, 0x7ff00000, RZ, 0xc0, !PT ;  /* 0x7ff00000070b7812 */ /* 0x000fe400078ec0ff */
[----:B------:R-:W-:-:S03]  /*0300*/  LOP3.LUT R14, R5, 0x7ff00000, RZ, 0xc0, !PT ;  /* 0x7ff00000050e7812 */ /* 0x000fc600078ec0ff */
[----:B------:R-:W-:Y:S01]  /*0310*/  @!P0 DMUL R2, R4, 8.98846567431157953865e+307 ;  /* 0x7fe0000004028828 */ /* 0x000fe20000000000 */
[----:B------:R-:W-:-:S03]  /*0320*/  ISETP.GE.U32.AND P1, PT, R11, R14, PT ;  /* 0x0000000e0b00720c */ /* 0x000fc60003f26070 */
[----:B------:R-:W-:Y:S01]  /*0330*/  @!P2 LOP3.LUT R12, R5, 0x7ff00000, RZ, 0xc0, !PT ;  /* 0x7ff00000050ca812 */ /* 0x000fe200078ec0ff */
[----:B------:R-:W-:Y:S01]  /*0340*/  @!P2 IMAD.MOV.U32 R18, RZ, RZ, RZ ;  /* 0x000000ffff12a224 */ /* 0x000fe200078e00ff */
[----:B------:R-:W0:Y:S02]  /*0350*/  MUFU.RCP64H R17, R3 ;  /* 0x0000000300117308 */ /* 0x000e240000001800 */
[----:B------:R-:W-:Y:S01]  /*0360*/  @!P2 ISETP.GE.U32.AND P3, PT, R11, R12, PT ;  /* 0x0000000c0b00a20c */ /* 0x000fe20003f66070 */
[----:B------:R-:W-:-:S05]  /*0370*/  IMAD.MOV.U32 R12, RZ, RZ, 0x1ca00000 ;  /* 0x1ca00000ff0c7424 */ /* 0x000fca00078e00ff */
[----:B------:R-:W-:-:S04]  /*0380*/  @!P2 SEL R13, R12, 0x63400000, !P3 ;  /* 0x634000000c0da807 */ /* 0x000fc80005800000 */
[----:B------:R-:W-:-:S04]  /*0390*/  @!P2 LOP3.LUT R13, R13, 0x80000000, R7, 0xf8, !PT ;  /* 0x800000000d0da812 */ /* 0x000fc800078ef807 */
[----:B------:R-:W-:Y:S01]  /*03a0*/  @!P2 LOP3.LUT R19, R13, 0x100000, RZ, 0xfc, !PT ;  /* 0x001000000d13a812 */ /* 0x000fe200078efcff */
[----:B0-----:R-:W-:-:S08]  /*03b0*/  DFMA R8, R16, -R2, 1 ;  /* 0x3ff000001008742b */ /* 0x001fd00000000802 */
[----:B------:R-:W-:-:S08]  /*03c0*/  DFMA R8, R8, R8, R8 ;  /* 0x000000080808722b */ /* 0x000fd00000000008 */
[----:B------:R-:W-:Y:S01]  /*03d0*/  DFMA R16, R16, R8, R16 ;  /* 0x000000081010722b */ /* 0x000fe20000000010 */
[----:B------:R-:W-:Y:S01]  /*03e0*/  SEL R9, R12, 0x63400000, !P1 ;  /* 0x634000000c097807 */ /* 0x000fe20004800000 */
[----:B------:R-:W-:-:S03]  /*03f0*/  IMAD.MOV.U32 R8, RZ, RZ, R6 ;  /* 0x000000ffff087224 */ /* 0x000fc600078e0006 */
[----:B------:R-:W-:-:S03]  /*0400*/  LOP3.LUT R9, R9, 0x800fffff, R7, 0xf8, !PT ;  /* 0x800fffff09097812 */ /* 0x000fc600078ef807 */
[----:B------:R-:W-:-:S03]  /*0410*/  DFMA R20, R16, -R2, 1 ;  /* 0x3ff000001014742b */ /* 0x000fc60000000802 */
[----:B------:R-:W-:-:S05]  /*0420*/  @!P2 DFMA R8, R8, 2, -R18 ;  /* 0x400000000808a82b */ /* 0x000fca0000000812 */
[----:B------:R-:W-:Y:S01]  /*0430*/  DFMA R16, R16, R20, R16 ;  /* 0x000000141010722b */ /* 0x000fe20000000010 */
[----:B------:R-:W-:Y:S02]  /*0440*/  IMAD.MOV.U32 R21, RZ, RZ, R11 ;  /* 0x000000ffff157224 */ /* 0x000fe400078e000b */
[----:B------:R-:W-:Y:S01]  /*0450*/  IMAD.MOV.U32 R20, RZ, RZ, R14 ;  /* 0x000000ffff147224 */ /* 0x000fe200078e000e */
[----:B------:R-:W-:Y:S02]  /*0460*/  @!P0 LOP3.LUT R20, R3, 0x7ff00000, RZ, 0xc0, !PT ;  /* 0x7ff0000003148812 */ /* 0x000fe400078ec0ff */
[----:B------:R-:W-:Y:S02]  /*0470*/  @!P2 LOP3.LUT R21, R9, 0x7ff00000, RZ, 0xc0, !PT ;  /* 0x7ff000000915a812 */ /* 0x000fe400078ec0ff */
[----:B------:R-:W-:Y:S01]  /*0480*/  DMUL R18, R16, R8 ;  /* 0x0000000810127228 */ /* 0x000fe20000000000 */
[----:B------:R-:W-:Y:S02]  /*0490*/  VIADD R22, R20, 0xffffffff ;  /* 0xffffffff14167836 */ /* 0x000fe40000000000 */
[----:B------:R-:W-:-:S05]  /*04a0*/  VIADD R13, R21, 0xffffffff ;  /* 0xffffffff150d7836 */ /* 0x000fca0000000000 */
[----:B------:R-:W-:Y:S01]  /*04b0*/  DFMA R14, R18, -R2, R8 ;  /* 0x80000002120e722b */ /* 0x000fe20000000008 */
[----:B------:R-:W-:-:S04]  /*04c0*/  ISETP.GT.U32.AND P0, PT, R13, 0x7feffffe, PT ;  /* 0x7feffffe0d00780c */ /* 0x000fc80003f04070 */
[----:B------:R-:W-:-:S03]  /*04d0*/  ISETP.GT.U32.OR P0, PT, R22, 0x7feffffe, P0 ;  /* 0x7feffffe1600780c */ /* 0x000fc60000704470 */
[----:B------:R-:W-:-:S10]  /*04e0*/  DFMA R14, R16, R14, R18 ;  /* 0x0000000e100e722b */ /* 0x000fd40000000012 */
[----:B------:R-:W-:Y:S05]  /*04f0*/  @P0 BRA `(.L_x_3) ;  /* 0x00000000006c0947 */ /* 0x000fea0003800000 */
[----:B------:R-:W-:-:S04]  /*0500*/  LOP3.LUT R16, R5, 0x7ff00000, RZ, 0xc0, !PT ;  /* 0x7ff0000005107812 */ /* 0x000fc800078ec0ff */
[CC--:B------:R-:W-:Y:S02]  /*0510*/  VIADDMNMX R6, R11.reuse, -R16.reuse, 0xb9600000, !PT ;  /* 0xb96000000b067446 */ /* 0x0c0fe40007800910 */
[----:B------:R-:W-:Y:S02]  /*0520*/  ISETP.GE.U32.AND P0, PT, R11, R16, PT ;  /* 0x000000100b00720c */ /* 0x000fe40003f06070 */
[----:B------:R-:W-:Y:S02]  /*0530*/  VIMNMX R6, PT, PT, R6, 0x46a00000, PT ;  /* 0x46a0000006067848 */ /* 0x000fe40003fe0100 */
[----:B------:R-:W-:-:S05]  /*0540*/  SEL R11, R12, 0x63400000, !P0 ;  /* 0x634000000c0b7807 */ /* 0x000fca0004000000 */
[----:B------:R-:W-:Y:S02]  /*0550*/  IMAD.IADD R11, R6, 0x1, -R11 ;  /* 0x00000001060b7824 */ /* 0x000fe400078e0a0b */
[----:B------:R-:W-:Y:S02]  /*0560*/  IMAD.MOV.U32 R6, RZ, RZ, RZ ;  /* 0x000000ffff067224 */ /* 0x000fe400078e00ff */
[----:B------:R-:W-:-:S06]  /*0570*/  VIADD R7, R11, 0x7fe00000 ;  /* 0x7fe000000b077836 */ /* 0x000fcc0000000000 */
[----:B------:R-:W-:-:S10]  /*0580*/  DMUL R12, R14, R6 ;  /* 0x000000060e0c7228 */ /* 0x000fd40000000000 */
[----:B------:R-:W-:-:S13]  /*0590*/  FSETP.GTU.AND P0, PT, |R13|, 1.469367938527859385e-39, PT ;  /* 0x001000000d00780b */ /* 0x000fda0003f0c200 */
[----:B------:R-:W-:Y:S05]  /*05a0*/  @P0 BRA `(.L_x_4) ;  /* 0x0000000000940947 */ /* 0x000fea0003800000 */
[----:B------:R-:W-:Y:S01]  /*05b0*/  DFMA R2, R14, -R2, R8 ;  /* 0x800000020e02722b */ /* 0x000fe20000000008 */
[----:B------:R-:W-:-:S09]  /*05c0*/  IMAD.MOV.U32 R6, RZ, RZ, RZ ;  /* 0x000000ffff067224 */ /* 0x000fd200078e00ff */
[C---:B------:R-:W-:Y:S02]  /*05d0*/  FSETP.NEU.AND P0, PT, R3.reuse, RZ, PT ;  /* 0x000000ff0300720b */ /* 0x040fe40003f0d000 */
[----:B------:R-:W-:-:S04]  /*05e0*/  LOP3.LUT R5, R3, 0x80000000, R5, 0x48, !PT ;  /* 0x8000000003057812 */ /* 0x000fc800078e4805 */
[----:B------:R-:W-:-:S07]  /*05f0*/  LOP3.LUT R7, R5, R7, RZ, 0xfc, !PT ;  /* 0x0000000705077212 */ /* 0x000fce00078efcff */
[----:B------:R-:W-:Y:S05]  /*0600*/  @!P0 BRA `(.L_x_4) ;  /* 0x00000000007c8947 */ /* 0x000fea0003800000 */
[----:B------:R-:W-:Y:S01]  /*0610*/  IMAD.MOV R3, RZ, RZ, -R11 ;  /* 0x000000ffff037224 */ /* 0x000fe200078e0a0b */
[----:B------:R-:W-:Y:S01]  /*0620*/  DMUL.RP R6, R14, R6 ;  /* 0x000000060e067228 */ /* 0x000fe20000008000 */
[----:B------:R-:W-:Y:S01]  /*0630*/  IMAD.MOV.U32 R2, RZ, RZ, RZ ;  /* 0x000000ffff027224 */ /* 0x000fe200078e00ff */
[----:B------:R-:W-:-:S05]  /*0640*/  IADD3 R11, PT, PT, -R11, -0x43300000, RZ ;  /* 0xbcd000000b0b7810 */ /* 0x000fca0007ffe1ff */
[----:B------:R-:W-:-:S03]  /*0650*/  DFMA R2, R12, -R2, R14 ;  /* 0x800000020c02722b */ /* 0x000fc6000000000e */
[----:B------:R-:W-:-:S07]  /*0660*/  LOP3.LUT R5, R7, R5, RZ, 0x3c, !PT ;  /* 0x0000000507057212 */ /* 0x000fce00078e3cff */
[----:B------:R-:W-:-:S04]  /*0670*/  FSETP.NEU.AND P0, PT, |R3|, R11, PT ;  /* 0x0000000b0300720b */ /* 0x000fc80003f0d200 */
[----:B------:R-:W-:Y:S02]  /*0680*/  FSEL R12, R6, R12, !P0 ;  /* 0x0000000c060c7208 */ /* 0x000fe40004000000 */
[----:B------:R-:W-:Y:S01]  /*0690*/  FSEL R13, R5, R13, !P0 ;  /* 0x0000000d050d7208 */ /* 0x000fe20004000000 */
[----:B------:R-:W-:Y:S06]  /*06a0*/  BRA `(.L_x_4) ;  /* 0x0000000000547947 */ /* 0x000fec0003800000 */
.L_x_3:
[----:B------:R-:W-:-:S14]  /*06b0*/  DSETP.NAN.AND P0, PT, R6, R6, PT ;  /* 0x000000060600722a */ /* 0x000fdc0003f08000 */
[----:B------:R-:W-:Y:S05]  /*06c0*/  @P0 BRA `(.L_x_5) ;  /* 0x0000000000440947 */ /* 0x000fea0003800000 */
[----:B------:R-:W-:-:S14]  /*06d0*/  DSETP.NAN.AND P0, PT, R4, R4, PT ;  /* 0x000000040400722a */ /* 0x000fdc0003f08000 */
[----:B------:R-:W-:Y:S05]  /*06e0*/  @P0 BRA `(.L_x_6) ;  /* 0x0000000000300947 */ /* 0x000fea0003800000 */
[----:B------:R-:W-:Y:S01]  /*06f0*/  ISETP.NE.AND P0, PT, R21, R20, PT ;  /* 0x000000141500720c */ /* 0x000fe20003f05270 */
[----:B------:R-:W-:Y:S02]  /*0700*/  IMAD.MOV.U32 R12, RZ, RZ, 0x0 ;  /* 0x00000000ff0c7424 */ /* 0x000fe400078e00ff */
[----:B------:R-:W-:-:S10]  /*0710*/  IMAD.MOV.U32 R13, RZ, RZ, -0x80000 ;  /* 0xfff80000ff0d7424 */ /* 0x000fd400078e00ff */
[----:B------:R-:W-:Y:S05]  /*0720*/  @!P0 BRA `(.L_x_4) ;  /* 0x0000000000348947 */ /* 0x000fea0003800000 */
[----:B------:R-:W-:Y:S02]  /*0730*/  ISETP.NE.AND P0, PT, R21, 0x7ff00000, PT ;  /* 0x7ff000001500780c */ /* 0x000fe40003f05270 */
[----:B------:R-:W-:Y:S02]  /*0740*/  LOP3.LUT R13, R7, 0x80000000, R5, 0x48, !PT ;  /* 0x80000000070d7812 */ /* 0x000fe400078e4805 */
[----:B------:R-:W-:-:S13]  /*0750*/  ISETP.EQ.OR P0, PT, R20, RZ, !P0 ;  /* 0x000000ff1400720c */ /* 0x000fda0004702670 */
[----:B------:R-:W-:Y:S01]  /*0760*/  @P0 LOP3.LUT R2, R13, 0x7ff00000, RZ, 0xfc, !PT ;  /* 0x7ff000000d020812 */ /* 0x000fe200078efcff */
[----:B------:R-:W-:Y:S02]  /*0770*/  @!P0 IMAD.MOV.U32 R12, RZ, RZ, RZ ;  /* 0x000000ffff0c8224 */ /* 0x000fe400078e00ff */
[----:B------:R-:W-:Y:S02]  /*0780*/  @P0 IMAD.MOV.U32 R12, RZ, RZ, RZ ;  /* 0x000000ffff0c0224 */ /* 0x000fe400078e00ff */
[----:B------:R-:W-:Y:S01]  /*0790*/  @P0 IMAD.MOV.U32 R13, RZ, RZ, R2 ;  /* 0x000000ffff0d0224 */ /* 0x000fe200078e0002 */
[----:B------:R-:W-:Y:S06]  /*07a0*/  BRA `(.L_x_4) ;  /* 0x0000000000147947 */ /* 0x000fec0003800000 */
.L_x_6:
[----:B------:R-:W-:Y:S01]  /*07b0*/  LOP3.LUT R13, R5, 0x80000, RZ, 0xfc, !PT ;  /* 0x00080000050d7812 */ /* 0x000fe200078efcff */
[----:B------:R-:W-:Y:S01]  /*07c0*/  IMAD.MOV.U32 R12, RZ, RZ, R4 ;  /* 0x000000ffff0c7224 */ /* 0x000fe200078e0004 */
[----:B------:R-:W-:Y:S06]  /*07d0*/  BRA `(.L_x_4) ;  /* 0x0000000000087947 */ /* 0x000fec0003800000 */
.L_x_5:
[----:B------:R-:W-:Y:S01]  /*07e0*/  LOP3.LUT R13, R7, 0x80000, RZ, 0xfc, !PT ;  /* 0x00080000070d7812 */ /* 0x000fe200078efcff */
[----:B------:R-:W-:-:S07]  /*07f0*/  IMAD.MOV.U32 R12, RZ, RZ, R6 ;  /* 0x000000ffff0c7224 */ /* 0x000fce00078e0006 */
.L_x_4:
[----:B------:R-:W-:Y:S05]  /*0800*/  BSYNC.RECONVERGENT B1 ;  /* 0x0000000000017941 */ /* 0x000fea0003800200 */
.L_x_2:
[----:B------:R-:W-:Y:S02]  /*0810*/  IMAD.MOV.U32 R11, RZ, RZ, 0x0 ;  /* 0x00000000ff0b7424 */ /* 0x000fe400078e00ff */
[----:B------:R-:W-:Y:S02]  /*0820*/  IMAD.MOV.U32 R2, RZ, RZ, R12 ;  /* 0x000000ffff027224 */ /* 0x000fe400078e000c */
[----:B------:R-:W-:Y:S01]  /*0830*/  IMAD.MOV.U32 R3, RZ, RZ, R13 ;  /* 0x000000ffff037224 */ /* 0x000fe200078e000d */
[----:B------:R-:W-:Y:S06]  /*0840*/  RET.REL.NODEC R10 `(_Z16covarianceHelperPdS_dS_di) ;  /* 0xfffffff40aec7950 */ /* 0x000fec0003c3ffff */
.L_x_7:
[----:B------:R-:W-:-:S00]  /*0850*/  BRA `(.L_x_7) ;  /* 0xfffffffc00fc7947 */ /* 0x000fc0000383ffff */
[----:B------:R-:W-:-:S00]  /*0860*/  NOP ;  /* 0x0000000000007918 */ /* 0x000fc00000000000 */
        /* <DEDUP_REMOVED lines=9> */
.L_x_8:


//--------------------- .nv.shared.reserved.0     --------------------------
	.section	.nv.shared.reserved.0,"aw",@nobits
	.weak		__nv_reservedSMEM_offset_0_alias
	.size		__nv_reservedSMEM_offset_0_alias, 0, 64
	.other		__nv_reservedSMEM_offset_0_alias,@"STO_CUDA_RESERVED_SHARED STV_DEFAULT"
__nv_reservedSMEM_offset_0_alias:
	.zero		0
	.zero		64


//--------------------- .nv.constant0._Z16covarianceHelperPdS_dS_di --------------------------
	.section	.nv.constant0._Z16covarianceHelperPdS_dS_di,"a",@progbits
	.sectionflags	@""
	.align	4
.nv.constant0._Z16covarianceHelperPdS_dS_di:
	.zero		940


//--------------------- SYMBOLS --------------------------

	.type		.nv.reservedSmem.offset0,@object
	.size		.nv.reservedSmem.offset0,0x4
